//
// Generated by NVIDIA NVVM Compiler
//
// Compiler Build ID: CL-36424714
// Cuda compilation tools, release 13.0, V13.0.88
// Based on NVVM 20.0.0
//

.version 9.0
.target sm_100
.address_size 64

	// .globl	_Z9matrixAddPdS_S_

.visible .entry _Z9matrixAddPdS_S_(
	.param .u64 .ptr .align 1 _Z9matrixAddPdS_S__param_0,
	.param .u64 .ptr .align 1 _Z9matrixAddPdS_S__param_1,
	.param .u64 .ptr .align 1 _Z9matrixAddPdS_S__param_2
)
{
	.reg .pred 	%p<7>;
	.reg .b32 	%r<30>;
	.reg .b64 	%rd<25>;
	.reg .b64 	%fd<16>;

	ld.param.u64 	%rd4, [_Z9matrixAddPdS_S__param_0];
	ld.param.u64 	%rd5, [_Z9matrixAddPdS_S__param_1];
	ld.param.u64 	%rd6, [_Z9matrixAddPdS_S__param_2];
	cvta.to.global.u64 	%rd1, %rd6;
	cvta.to.global.u64 	%rd2, %rd5;
	cvta.to.global.u64 	%rd3, %rd4;
	mov.u32 	%r12, %ctaid.x;
	mov.u32 	%r13, %ntid.x;
	mov.u32 	%r14, %tid.x;
	mad.lo.s32 	%r28, %r12, %r13, %r14;
	mov.u32 	%r15, %nctaid.x;
	mul.lo.s32 	%r2, %r13, %r15;
	setp.gt.s32 	%p1, %r28, 24;
	@%p1 bra 	$L__BB0_7;
	add.s32 	%r16, %r28, %r2;
	max.s32 	%r17, %r16, 25;
	setp.lt.s32 	%p2, %r16, 25;
	selp.u32 	%r18, 1, 0, %p2;
	add.s32 	%r19, %r16, %r18;
	sub.s32 	%r20, %r17, %r19;
	div.u32 	%r21, %r20, %r2;
	add.s32 	%r3, %r21, %r18;
	and.b32  	%r22, %r3, 3;
	setp.eq.s32 	%p3, %r22, 3;
	@%p3 bra 	$L__BB0_4;
	add.s32 	%r23, %r3, 1;
	and.b32  	%r24, %r23, 3;
	neg.s32 	%r26, %r24;
$L__BB0_3:
	.pragma "nounroll";
	mul.wide.s32 	%rd7, %r28, 8;
	add.s64 	%rd8, %rd1, %rd7;
	add.s64 	%rd9, %rd2, %rd7;
	add.s64 	%rd10, %rd3, %rd7;
	ld.global.f64 	%fd1, [%rd10];
	ld.global.f64 	%fd2, [%rd9];
	add.f64 	%fd3, %fd1, %fd2;
	st.global.f64 	[%rd8], %fd3;
	add.s32 	%r28, %r28, %r2;
	add.s32 	%r26, %r26, 1;
	setp.ne.s32 	%p4, %r26, 0;
	@%p4 bra 	$L__BB0_3;
$L__BB0_4:
	setp.lt.u32 	%p5, %r3, 3;
	@%p5 bra 	$L__BB0_7;
	mul.wide.s32 	%rd15, %r2, 8;
	shl.b32 	%r25, %r2, 2;
$L__BB0_6:
	mul.wide.s32 	%rd11, %r28, 8;
	add.s64 	%rd12, %rd3, %rd11;
	ld.global.f64 	%fd4, [%rd12];
	add.s64 	%rd13, %rd2, %rd11;
	ld.global.f64 	%fd5, [%rd13];
	add.f64 	%fd6, %fd4, %fd5;
	add.s64 	%rd14, %rd1, %rd11;
	st.global.f64 	[%rd14], %fd6;
	add.s64 	%rd16, %rd12, %rd15;
	ld.global.f64 	%fd7, [%rd16];
	add.s64 	%rd17, %rd13, %rd15;
	ld.global.f64 	%fd8, [%rd17];
	add.f64 	%fd9, %fd7, %fd8;
	add.s64 	%rd18, %rd14, %rd15;
	st.global.f64 	[%rd18], %fd9;
	add.s64 	%rd19, %rd16, %rd15;
	ld.global.f64 	%fd10, [%rd19];
	add.s64 	%rd20, %rd17, %rd15;
	ld.global.f64 	%fd11, [%rd20];
	add.f64 	%fd12, %fd10, %fd11;
	add.s64 	%rd21, %rd18, %rd15;
	st.global.f64 	[%rd21], %fd12;
	add.s64 	%rd22, %rd19, %rd15;
	ld.global.f64 	%fd13, [%rd22];
	add.s64 	%rd23, %rd20, %rd15;
	ld.global.f64 	%fd14, [%rd23];
	add.f64 	%fd15, %fd13, %fd14;
	add.s64 	%rd24, %rd21, %rd15;
	st.global.f64 	[%rd24], %fd15;
	add.s32 	%r28, %r25, %r28;
	setp.lt.s32 	%p6, %r28, 25;
	@%p6 bra 	$L__BB0_6;
$L__BB0_7:
	ret;

}


// ===== COMPILED SASS (sm_100) =====

	.target	sm_100

	.elftype	@"ET_EXEC"


//--------------------- .note.nv.tkinfo           --------------------------
	.section	.note.nv.tkinfo,"",@"SHT_NOTE"
	.sectionflags	@"SHF_NOTE_NV_TKINFO"
	.tkinfo
        /*0018*/ 	.word	0x00000002
        /*0030*/ 	.string	""
        /*0030*/ 	.string	"ptxas"
        /*0030*/ 	.string	"Cuda compilation tools, release 13.0, V13.0.88"
        /*0030*/ 	.string	"Build cuda_13.0.r13.0/compiler.36424714_0"
        /*0030*/ 	.string	"-arch sm_100 -m 64 "



//--------------------- .note.nv.cuinfo           --------------------------
	.section	.note.nv.cuinfo,"",@"SHT_NOTE"
	.sectionflags	@"SHF_NOTE_NV_CUINFO"
        /*0018*/ 	.short	0x0002
        /*001a*/ 	.short	0x0064
        /*001c*/ 	.short	0x0082
	.zero		2


//--------------------- .nv.info                  --------------------------
	.section	.nv.info,"",@"SHT_CUDA_INFO"
	.align	4


	//----- nvinfo : EIATTR_REGCOUNT
	.align		4
        /*0000*/ 	.byte	0x04, 0x2f
        /*0002*/ 	.short	(.L_1 - .L_0)
	.align		4
.L_0:
        /*0004*/ 	.word	index@(_Z9matrixAddPdS_S_)
        /*0008*/ 	.word	0x0000001a


	//----- nvinfo : EIATTR_FRAME_SIZE
	.align		4
.L_1:
        /*000c*/ 	.byte	0x04, 0x11
        /*000e*/ 	.short	(.L_3 - .L_2)
	.align		4
.L_2:
        /*0010*/ 	.word	index@(_Z9matrixAddPdS_S_)
        /*0014*/ 	.word	0x00000000


	//----- nvinfo : EIATTR_MIN_STACK_SIZE
	.align		4
.L_3:
        /*0018*/ 	.byte	0x04, 0x12
        /*001a*/ 	.short	(.L_5 - .L_4)
	.align		4
.L_4:
        /*001c*/ 	.word	index@(_Z9matrixAddPdS_S_)
        /*0020*/ 	.word	0x00000000
.L_5:


//--------------------- .nv.compat                --------------------------
	.section	.nv.compat,"",@"SHT_CUDA_COMPAT_INFO"
	.align	4
        /*0000*/ 	.byte	0x02, 0x09, 0x00, 0x00, 0x02, 0x02, 0x01, 0x00, 0x02, 0x05, 0x05, 0x00, 0x03, 0x07, 0x01, 0x01
        /*0010*/ 	.byte	0x02, 0x03, 0x00, 0x00, 0x02, 0x06, 0x01, 0x00, 0x04, 0x0b, 0x08, 0x00, 0x01, 0x00, 0x00, 0x00
        /*0020*/ 	.byte	0x00, 0x00, 0x00, 0x00


//--------------------- .nv.info._Z9matrixAddPdS_S_ --------------------------
	.section	.nv.info._Z9matrixAddPdS_S_,"",@"SHT_CUDA_INFO"
	.sectionflags	@""
	.align	4


	//----- nvinfo : EIATTR_CUDA_API_VERSION
	.align		4
        /*0000*/ 	.byte	0x04, 0x37
        /*0002*/ 	.short	(.L_7 - .L_6)
.L_6:
        /*0004*/ 	.word	0x00000082


	//----- nvinfo : EIATTR_KPARAM_INFO
	.align		4
.L_7:
        /*0008*/ 	.byte	0x04, 0x17
        /*000a*/ 	.short	(.L_9 - .L_8)
.L_8:
        /*000c*/ 	.word	0x00000000
        /*0010*/ 	.short	0x0002
        /*0012*/ 	.short	0x0010
        /*0014*/ 	.byte	0x00, 0xf5, 0x21, 0x00


	//----- nvinfo : EIATTR_KPARAM_INFO
	.align		4
.L_9:
        /*0018*/ 	.byte	0x04, 0x17
        /*001a*/ 	.short	(.L_11 - .L_10)
.L_10:
        /*001c*/ 	.word	0x00000000
        /*0020*/ 	.short	0x0001
        /*0022*/ 	.short	0x0008
        /*0024*/ 	.byte	0x00, 0xf5, 0x21, 0x00


	//----- nvinfo : EIATTR_KPARAM_INFO
	.align		4
.L_11:
        /*0028*/ 	.byte	0x04, 0x17
        /*002a*/ 	.short	(.L_13 - .L_12)
.L_12:
        /*002c*/ 	.word	0x00000000
        /*0030*/ 	.short	0x0000
        /*0032*/ 	.short	0x0000
        /*0034*/ 	.byte	0x00, 0xf5, 0x21, 0x00


	//----- nvinfo : EIATTR_SPARSE_MMA_MASK
	.align		4
.L_13:
        /*0038*/ 	.byte	0x03, 0x50
        /*003a*/ 	.short	0x0000


	//----- nvinfo : EIATTR_MAXREG_COUNT
	.align		4
        /*003c*/ 	.byte	0x03, 0x1b
        /*003e*/ 	.short	0x00ff


	//----- nvinfo : EIATTR_MERCURY_ISA_VERSION
	.align		4
        /*0040*/ 	.byte	0x03, 0x5f
        /*0042*/ 	.short	0x0101


	//----- nvinfo : EIATTR_VRC_CTA_INIT_COUNT
	.align		4
        /*0044*/ 	.byte	0x02, 0x4a
	.zero		1
	.zero		1


	//----- nvinfo : EIATTR_EXIT_INSTR_OFFSETS
	.align		4
        /*0048*/ 	.byte	0x04, 0x1c
        /*004a*/ 	.short	(.L_15 - .L_14)


	//   ....[0]....
.L_14:
        /*004c*/ 	.word	0x00000080


	//   ....[1]....
        /*0050*/ 	.word	0x00000390


	//   ....[2]....
        /*0054*/ 	.word	0x000005c0


	//----- nvinfo : EIATTR_CRS_STACK_SIZE
	.align		4
.L_15:
        /*0058*/ 	.byte	0x04, 0x1e
        /*005a*/ 	.short	(.L_17 - .L_16)
.L_16:
        /*005c*/ 	.word	0x00000000


	//----- nvinfo : EIATTR_CBANK_PARAM_SIZE
	.align		4
.L_17:
        /*0060*/ 	.byte	0x03, 0x19
        /*0062*/ 	.short	0x0018


	//----- nvinfo : EIATTR_PARAM_CBANK
	.align		4
        /*0064*/ 	.byte	0x04, 0x0a
        /*0066*/ 	.short	(.L_19 - .L_18)
	.align		4
.L_18:
        /*0068*/ 	.word	index@(.nv.constant0._Z9matrixAddPdS_S_)
        /*006c*/ 	.short	0x0380
        /*006e*/ 	.short	0x0018


	//----- nvinfo : EIATTR_SW_WAR
	.align		4
.L_19:
        /*0070*/ 	.byte	0x04, 0x36
        /*0072*/ 	.short	(.L_21 - .L_20)
.L_20:
        /*0074*/ 	.word	0x00000008
.L_21:


//--------------------- .nv.callgraph             --------------------------
	.section	.nv.callgraph,"",@"SHT_CUDA_CALLGRAPH"
	.align	4
	.sectionentsize	8
	.align		4
        /*0000*/ 	.word	0x00000000
	.align		4
        /*0004*/ 	.word	0xffffffff
	.align		4
        /*0008*/ 	.word	0x00000000
	.align		4
        /*000c*/ 	.word	0xfffffffe
	.align		4
        /*0010*/ 	.word	0x00000000
	.align		4
        /*0014*/ 	.word	0xfffffffd
	.align		4
        /*0018*/ 	.word	0x00000000
	.align		4
        /*001c*/ 	.word	0xfffffffc


//--------------------- .text._Z9matrixAddPdS_S_  --------------------------
	.section	.text._Z9matrixAddPdS_S_,"ax",@progbits
	.align	128
        .global         _Z9matrixAddPdS_S_
        .type           _Z9matrixAddPdS_S_,@function
        .size           _Z9matrixAddPdS_S_,(.L_x_5 - _Z9matrixAddPdS_S_)
        .other          _Z9matrixAddPdS_S_,@"STO_CUDA_ENTRY STV_DEFAULT"
_Z9matrixAddPdS_S_:
.text._Z9matrixAddPdS_S_:
[----:B------:R-:W-:Y:S01]  /*0000*/  LDC R1, c[0x0][0x37c] ;  /* 0x0000df00ff017b82 */ /* 0x000fe20000000800 */
[----:B------:R-:W0:Y:S07]  /*0010*/  S2R R3, SR_TID.X ;  /* 0x0000000000037919 */ /* 0x000e2e0000002100 */
[----:B------:R-:W0:Y:S08]  /*0020*/  S2UR UR4, SR_CTAID.X ;  /* 0x00000000000479c3 */ /* 0x000e300000002500 */
[----:B------:R-:W0:Y:S01]  /*0030*/  LDC R0, c[0x0][0x360] ;  /* 0x0000d800ff007b82 */ /* 0x000e220000000800 */
[----:B------:R-:W1:Y:S01]  /*0040*/  LDCU UR5, c[0x0][0x370] ;  /* 0x00006e00ff0577ac */ /* 0x000e620008000800 */
[----:B0-----:R-:W-:-:S02]  /*0050*/  IMAD R3, R0, UR4, R3 ;  /* 0x0000000400037c24 */ /* 0x001fc4000f8e0203 */
[----:B-1----:R-:W-:-:S03]  /*0060*/  IMAD R0, R0, UR5, RZ ;  /* 0x0000000500007c24 */ /* 0x002fc6000f8e02ff */
[----:B------:R-:W-:-:S13]  /*0070*/  ISETP.GT.AND P0, PT, R3, 0x18, PT ;  /* 0x000000180300780c */ /* 0x000fda0003f04270 */
[----:B------:R-:W-:Y:S05]  /*0080*/  @P0 EXIT ;  /* 0x000000000000094d */ /* 0x000fea0003800000 */
[----:B------:R-:W0:Y:S01]  /*0090*/  I2F.U32.RP R8, R0 ;  /* 0x0000000000087306 */ /* 0x000e220000209000 */
[C---:B------:R-:W-:Y:S01]  /*00a0*/  IMAD.IADD R2, R0.reuse, 0x1, R3 ;  /* 0x0000000100027824 */ /* 0x040fe200078e0203 */
[----:B------:R-:W-:Y:S01]  /*00b0*/  IADD3 R9, PT, PT, RZ, -R0, RZ ;  /* 0x80000000ff097210 */ /* 0x000fe20007ffe0ff */
[----:B------:R-:W1:Y:S01]  /*00c0*/  LDCU.64 UR4, c[0x0][0x358] ;  /* 0x00006b00ff0477ac */ /* 0x000e620008000a00 */
[----:B------:R-:W-:Y:S01]  /*00d0*/  ISETP.NE.U32.AND P2, PT, R0, RZ, PT ;  /* 0x000000ff0000720c */ /* 0x000fe20003f45070 */
[----:B------:R-:W-:Y:S01]  /*00e0*/  BSSY.RECONVERGENT B0, `(.L_x_0) ;  /* 0x000002a000007945 */ /* 0x000fe20003800200 */
[C---:B------:R-:W-:Y:S02]  /*00f0*/  ISETP.GE.AND P0, PT, R2.reuse, 0x19, PT ;  /* 0x000000190200780c */ /* 0x040fe40003f06270 */
[----:B------:R-:W-:Y:S02]  /*0100*/  VIMNMX R7, PT, PT, R2, 0x19, !PT ;  /* 0x0000001902077848 */ /* 0x000fe40007fe0100 */
[----:B------:R-:W-:-:S04]  /*0110*/  SEL R6, RZ, 0x1, P0 ;  /* 0x00000001ff067807 */ /* 0x000fc80000000000 */
[----:B------:R-:W-:Y:S01]  /*0120*/  IADD3 R7, PT, PT, R7, -R2, -R6 ;  /* 0x8000000207077210 */ /* 0x000fe20007ffe806 */
[----:B0-----:R-:W0:Y:S02]  /*0130*/  MUFU.RCP R8, R8 ;  /* 0x0000000800087308 */ /* 0x001e240000001000 */
[----:B0-----:R-:W-:-:S06]  /*0140*/  IADD3 R4, PT, PT, R8, 0xffffffe, RZ ;  /* 0x0ffffffe08047810 */ /* 0x001fcc0007ffe0ff */
[----:B------:R0:W2:Y:S02]  /*0150*/  F2I.FTZ.U32.TRUNC.NTZ R5, R4 ;  /* 0x0000000400057305 */ /* 0x0000a4000021f000 */
[----:B0-----:R-:W-:Y:S02]  /*0160*/  HFMA2 R4, -RZ, RZ, 0, 0 ;  /* 0x00000000ff047431 */ /* 0x001fe400000001ff */
[----:B--2---:R-:W-:-:S04]  /*0170*/  IMAD R9, R9, R5, RZ ;  /* 0x0000000509097224 */ /* 0x004fc800078e02ff */
[----:B------:R-:W-:-:S06]  /*0180*/  IMAD.HI.U32 R8, R5, R9, R4 ;  /* 0x0000000905087227 */ /* 0x000fcc00078e0004 */
[----:B------:R-:W-:-:S05]  /*0190*/  IMAD.HI.U32 R5, R8, R7, RZ ;  /* 0x0000000708057227 */ /* 0x000fca00078e00ff */
[----:B------:R-:W-:-:S05]  /*01a0*/  IADD3 R2, PT, PT, -R5, RZ, RZ ;  /* 0x000000ff05027210 */ /* 0x000fca0007ffe1ff */
[----:B------:R-:W-:-:S05]  /*01b0*/  IMAD R7, R0, R2, R7 ;  /* 0x0000000200077224 */ /* 0x000fca00078e0207 */
[----:B------:R-:W-:-:S13]  /*01c0*/  ISETP.GE.U32.AND P0, PT, R7, R0, PT ;  /* 0x000000000700720c */ /* 0x000fda0003f06070 */
[----:B------:R-:W-:Y:S01]  /*01d0*/  @P0 IMAD.IADD R7, R7, 0x1, -R0 ;  /* 0x0000000107070824 */ /* 0x000fe200078e0a00 */
[----:B------:R-:W-:-:S04]  /*01e0*/  @P0 IADD3 R5, PT, PT, R5, 0x1, RZ ;  /* 0x0000000105050810 */ /* 0x000fc80007ffe0ff */
[----:B------:R-:W-:-:S13]  /*01f0*/  ISETP.GE.U32.AND P1, PT, R7, R0, PT ;  /* 0x000000000700720c */ /* 0x000fda0003f26070 */
[----:B------:R-:W-:Y:S02]  /*0200*/  @P1 IADD3 R5, PT, PT, R5, 0x1, RZ ;  /* 0x0000000105051810 */ /* 0x000fe40007ffe0ff */
[----:B------:R-:W-:-:S05]  /*0210*/  @!P2 LOP3.LUT R5, RZ, R0, RZ, 0x33, !PT ;  /* 0x00000000ff05a212 */ /* 0x000fca00078e33ff */
[----:B------:R-:W-:-:S05]  /*0220*/  IMAD.IADD R2, R6, 0x1, R5 ;  /* 0x0000000106027824 */ /* 0x000fca00078e0205 */
[C---:B------:R-:W-:Y:S02]  /*0230*/  LOP3.LUT R4, R2.reuse, 0x3, RZ, 0xc0, !PT ;  /* 0x0000000302047812 */ /* 0x040fe400078ec0ff */
[----:B------:R-:W-:Y:S02]  /*0240*/  ISETP.GE.U32.AND P1, PT, R2, 0x3, PT ;  /* 0x000000030200780c */ /* 0x000fe40003f26070 */
[----:B------:R-:W-:-:S13]  /*0250*/  ISETP.NE.AND P0, PT, R4, 0x3, PT ;  /* 0x000000030400780c */ /* 0x000fda0003f05270 */
[----:B-1----:R-:W-:Y:S05]  /*0260*/  @!P0 BRA `(.L_x_1) ;  /* 0x0000000000448947 */ /* 0x002fea0003800000 */
[----:B------:R-:W0:Y:S01]  /*0270*/  LDC.64 R4, c[0x0][0x390] ;  /* 0x0000e400ff047b82 */ /* 0x000e220000000a00 */
[----:B------:R-:W-:-:S04]  /*0280*/  IADD3 R2, PT, PT, R2, 0x1, RZ ;  /* 0x0000000102027810 */ /* 0x000fc80007ffe0ff */
[----:B------:R-:W-:-:S03]  /*0290*/  LOP3.LUT R2, R2, 0x3, RZ, 0xc0, !PT ;  /* 0x0000000302027812 */ /* 0x000fc600078ec0ff */
[----:B------:R-:W1:Y:S01]  /*02a0*/  LDC.64 R6, c[0x0][0x380] ;  /* 0x0000e000ff067b82 */ /* 0x000e620000000a00 */
[----:B------:R-:W-:-:S07]  /*02b0*/  IADD3 R2, PT, PT, -R2, RZ, RZ ;  /* 0x000000ff02027210 */ /* 0x000fce0007ffe1ff */
[----:B------:R-:W2:Y:S02]  /*02c0*/  LDC.64 R8, c[0x0][0x388] ;  /* 0x0000e200ff087b82 */ /* 0x000ea40000000a00 */
.L_x_2:
[----:B--2---:R-:W-:-:S04]  /*02d0*/  IMAD.WIDE R12, R3, 0x8, R8 ;  /* 0x00000008030c7825 */ /* 0x004fc800078e0208 */
[C---:B-1----:R-:W-:Y:S02]  /*02e0*/  IMAD.WIDE R14, R3.reuse, 0x8, R6 ;  /* 0x00000008030e7825 */ /* 0x042fe400078e0206 */
[----:B------:R-:W2:Y:S04]  /*02f0*/  LDG.E.64 R12, desc[UR4][R12.64] ;  /* 0x000000040c0c7981 */ /* 0x000ea8000c1e1b00 */
[----:B------:R-:W2:Y:S01]  /*0300*/  LDG.E.64 R14, desc[UR4][R14.64] ;  /* 0x000000040e0e7981 */ /* 0x000ea2000c1e1b00 */
[----:B0--3--:R-:W-:Y:S01]  /*0310*/  IMAD.WIDE R10, R3, 0x8, R4 ;  /* 0x00000008030a7825 */ /* 0x009fe200078e0204 */
[----:B------:R-:W-:-:S03]  /*0320*/  IADD3 R3, PT, PT, R0, R3, RZ ;  /* 0x0000000300037210 */ /* 0x000fc60007ffe0ff */
[----:B------:R-:W-:-:S05]  /*0330*/  VIADD R2, R2, 0x1 ;  /* 0x0000000102027836 */ /* 0x000fca0000000000 */
[----:B------:R-:W-:Y:S01]  /*0340*/  ISETP.NE.AND P0, PT, R2, RZ, PT ;  /* 0x000000ff0200720c */ /* 0x000fe20003f05270 */
[----:B--2---:R-:W-:-:S07]  /*0350*/  DADD R16, R14, R12 ;  /* 0x000000000e107229 */ /* 0x004fce000000000c */
[----:B------:R3:W-:Y:S05]  /*0360*/  STG.E.64 desc[UR4][R10.64], R16 ;  /* 0x000000100a007986 */ /* 0x0007ea000c101b04 */
[----:B------:R-:W-:Y:S05]  /*0370*/  @P0 BRA `(.L_x_2) ;  /* 0xfffffffc00d40947 */ /* 0x000fea000383ffff */
.L_x_1:
[----:B------:R-:W-:Y:S05]  /*0380*/  BSYNC.RECONVERGENT B0 ;  /* 0x0000000000007941 */ /* 0x000fea0003800200 */
.L_x_0:
[----:B------:R-:W-:Y:S05]  /*0390*/  @!P1 EXIT ;  /* 0x000000000000994d */ /* 0x000fea0003800000 */
.L_x_3:
[----:B0-----:R-:W0:Y:S08]  /*03a0*/  LDC.64 R4, c[0x0][0x380] ;  /* 0x0000e000ff047b82 */ /* 0x001e300000000a00 */
[----:B------:R-:W3:Y:S08]  /*03b0*/  LDC.64 R6, c[0x0][0x388] ;  /* 0x0000e200ff067b82 */ /* 0x000ef00000000a00 */
[----:B------:R-:W1:Y:S01]  /*03c0*/  LDC.64 R8, c[0x0][0x390] ;  /* 0x0000e400ff087b82 */ /* 0x000e620000000a00 */
[----:B0-----:R-:W-:-:S05]  /*03d0*/  IMAD.WIDE R14, R3, 0x8, R4 ;  /* 0x00000008030e7825 */ /* 0x001fca00078e0204 */
[----:B------:R-:W2:Y:S01]  /*03e0*/  LDG.E.64 R4, desc[UR4][R14.64] ;  /* 0x000000040e047981 */ /* 0x000ea2000c1e1b00 */
[----:B---3--:R-:W-:-:S05]  /*03f0*/  IMAD.WIDE R16, R3, 0x8, R6 ;  /* 0x0000000803107825 */ /* 0x008fca00078e0206 */
[----:B------:R-:W2:Y:S01]  /*0400*/  LDG.E.64 R6, desc[UR4][R16.64] ;  /* 0x0000000410067981 */ /* 0x000ea2000c1e1b00 */
[----:B------:R-:W-:-:S04]  /*0410*/  IMAD.WIDE R10, R0, 0x8, R16 ;  /* 0x00000008000a7825 */ /* 0x000fc800078e0210 */
[----:B-1----:R-:W-:Y:S01]  /*0420*/  IMAD.WIDE R22, R3, 0x8, R8 ;  /* 0x0000000803167825 */ /* 0x002fe200078e0208 */
[----:B--2---:R-:W-:-:S03]  /*0430*/  DADD R4, R4, R6 ;  /* 0x0000000004047229 */ /* 0x004fc60000000006 */
[----:B------:R-:W-:-:S04]  /*0440*/  IMAD.WIDE R6, R0, 0x8, R14 ;  /* 0x0000000800067825 */ /* 0x000fc800078e020e */
[----:B------:R0:W-:Y:S04]  /*0450*/  STG.E.64 desc[UR4][R22.64], R4 ;  /* 0x0000000416007986 */ /* 0x0001e8000c101b04 */
[----:B------:R-:W2:Y:S04]  /*0460*/  LDG.E.64 R8, desc[UR4][R6.64] ;  /* 0x0000000406087981 */ /* 0x000ea8000c1e1b00 */
[----:B------:R-:W2:Y:S01]  /*0470*/  LDG.E.64 R12, desc[UR4][R10.64] ;  /* 0x000000040a0c7981 */ /* 0x000ea2000c1e1b00 */
[----:B------:R-:W-:-:S04]  /*0480*/  IMAD.WIDE R14, R0, 0x8, R6 ;  /* 0x00000008000e7825 */ /* 0x000fc800078e0206 */
[----:B------:R-:W-:Y:S01]  /*0490*/  IMAD.WIDE R18, R0, 0x8, R10 ;  /* 0x0000000800127825 */ /* 0x000fe200078e020a */
[----:B--2---:R-:W-:-:S03]  /*04a0*/  DADD R8, R8, R12 ;  /* 0x0000000008087229 */ /* 0x004fc6000000000c */
[----:B------:R-:W-:-:S05]  /*04b0*/  IMAD.WIDE R12, R0, 0x8, R22 ;  /* 0x00000008000c7825 */ /* 0x000fca00078e0216 */
[----:B------:R1:W-:Y:S04]  /*04c0*/  STG.E.64 desc[UR4][R12.64], R8 ;  /* 0x000000080c007986 */ /* 0x0003e8000c101b04 */
[----:B------:R-:W2:Y:S04]  /*04d0*/  LDG.E.64 R16, desc[UR4][R14.64] ;  /* 0x000000040e107981 */ /* 0x000ea8000c1e1b00 */
[----:B------:R-:W2:Y:S01]  /*04e0*/  LDG.E.64 R20, desc[UR4][R18.64] ;  /* 0x0000000412147981 */ /* 0x000ea2000c1e1b00 */
[----:B0-----:R-:W-:-:S04]  /*04f0*/  IMAD.WIDE R4, R0, 0x8, R12 ;  /* 0x0000000800047825 */ /* 0x001fc800078e020c */
[----:B------:R-:W-:-:S04]  /*0500*/  IMAD.WIDE R6, R0, 0x8, R14 ;  /* 0x0000000800067825 */ /* 0x000fc800078e020e */
[----:B------:R-:W-:Y:S01]  /*0510*/  IMAD.WIDE R10, R0, 0x8, R18 ;  /* 0x00000008000a7825 */ /* 0x000fe200078e0212 */
[----:B--2---:R-:W-:-:S07]  /*0520*/  DADD R16, R16, R20 ;  /* 0x0000000010107229 */ /* 0x004fce0000000014 */
[----:B------:R0:W-:Y:S04]  /*0530*/  STG.E.64 desc[UR4][R4.64], R16 ;  /* 0x0000001004007986 */ /* 0x0001e8000c101b04 */
[----:B------:R-:W2:Y:S04]  /*0540*/  LDG.E.64 R6, desc[UR4][R6.64] ;  /* 0x0000000406067981 */ /* 0x000ea8000c1e1b00 */
[----:B------:R-:W2:Y:S01]  /*0550*/  LDG.E.64 R10, desc[UR4][R10.64] ;  /* 0x000000040a0a7981 */ /* 0x000ea2000c1e1b00 */
[C---:B-1----:R-:W-:Y:S01]  /*0560*/  IMAD.WIDE R8, R0.reuse, 0x8, R4 ;  /* 0x0000000800087825 */ /* 0x042fe200078e0204 */
[----:B------:R-:W-:-:S04]  /*0570*/  LEA R3, R0, R3, 0x2 ;  /* 0x0000000300037211 */ /* 0x000fc800078e10ff */
[----:B------:R-:W-:Y:S01]  /*0580*/  ISETP.GE.AND P0, PT, R3, 0x19, PT ;  /* 0x000000190300780c */ /* 0x000fe20003f06270 */
[----:B--2---:R-:W-:-:S07]  /*0590*/  DADD R20, R6, R10 ;  /* 0x0000000006147229 */ /* 0x004fce000000000a */
[----:B------:R0:W-:Y:S05]  /*05a0*/  STG.E.64 desc[UR4][R8.64], R20 ;  /* 0x0000001408007986 */ /* 0x0001ea000c101b04 */
[----:B------:R-:W-:Y:S05]  /*05b0*/  @!P0 BRA `(.L_x_3) ;  /* 0xfffffffc00788947 */ /* 0x000fea000383ffff */
[----:B------:R-:W-:Y:S05]  /*05c0*/  EXIT ;  /* 0x000000000000794d */ /* 0x000fea0003800000 */
.L_x_4:
[----:B------:R-:W-:-:S00]  /*05d0*/  BRA `(.L_x_4) ;  /* 0xfffffffc00fc7947 */ /* 0x000fc0000383ffff */
[----:B------:R-:W-:-:S00]  /*05e0*/  NOP ;  /* 0x0000000000007918 */ /* 0x000fc00000000000 */
        /* <DEDUP_REMOVED lines=9> */
.L_x_5:


//--------------------- .nv.shared.reserved.0     --------------------------
	.section	.nv.shared.reserved.0,"aw",@nobits
	.weak		__nv_reservedSMEM_offset_0_alias
	.size		__nv_reservedSMEM_offset_0_alias, 0, 64
	.other		__nv_reservedSMEM_offset_0_alias,@"STO_CUDA_RESERVED_SHARED STV_DEFAULT"
__nv_reservedSMEM_offset_0_alias:
	.zero		0
	.zero		64


//--------------------- .nv.constant0._Z9matrixAddPdS_S_ --------------------------
	.section	.nv.constant0._Z9matrixAddPdS_S_,"a",@progbits
	.sectionflags	@""
	.align	4
.nv.constant0._Z9matrixAddPdS_S_:
	.zero		920


//--------------------- SYMBOLS --------------------------

	.type		.nv.reservedSmem.offset0,@object
	.size		.nv.reservedSmem.offset0,0x4
